	.headerflags	@"EF_CUDA_TEXMODE_UNIFIED EF_CUDA_64BIT_ADDRESS EF_CUDA_ACCELERATORS EF_CUDA_SM90 EF_CUDA_VIRTUAL_SM(EF_CUDA_SM90)"
	.elftype	@"ET_EXEC"


//--------------------- .nv.info                  --------------------------
	.section	.nv.info,"",@"SHT_CUDA_INFO"
	.align	4


	//----- nvinfo : EIATTR_REGCOUNT
	.align		4
        /*0000*/ 	.byte	0x04, 0x2f
        /*0002*/ 	.short	(.L_1 - .L_0)
	.align		4
.L_0:
        /*0004*/ 	.word	index@(triton_poi_fused_mul_4)
        /*0008*/ 	.word	0x00000014


	//----- nvinfo : EIATTR_MIN_STACK_SIZE
	.align		4
.L_1:
        /*000c*/ 	.byte	0x04, 0x12
        /*000e*/ 	.short	(.L_3 - .L_2)
	.align		4
.L_2:
        /*0010*/ 	.word	index@(triton_poi_fused_mul_4)
        /*0014*/ 	.word	0x00000000


	//----- nvinfo : EIATTR_FRAME_SIZE
	.align		4
.L_3:
        /*0018*/ 	.byte	0x04, 0x11
        /*001a*/ 	.short	(.L_5 - .L_4)
	.align		4
.L_4:
        /*001c*/ 	.word	index@(triton_poi_fused_mul_4)
        /*0020*/ 	.word	0x00000000


	//----- nvinfo : EIATTR_MIN_STACK_SIZE
	.align		4
.L_5:
        /*0024*/ 	.byte	0x04, 0x12
        /*0026*/ 	.short	(.L_7 - .L_6)
	.align		4
.L_6:
        /*0028*/ 	.word	index@(triton_poi_fused_mul_4)
        /*002c*/ 	.word	0x00000000
.L_7:


//--------------------- .nv.info.triton_poi_fused_mul_4 --------------------------
	.section	.nv.info.triton_poi_fused_mul_4,"",@"SHT_CUDA_INFO"
	.sectionflags	@""
	.align	4


	//----- nvinfo : EIATTR_CUDA_API_VERSION
	.align		4
        /*0000*/ 	.byte	0x04, 0x37
        /*0002*/ 	.short	(.L_9 - .L_8)
.L_8:
        /*0004*/ 	.word	0x0000007c


	//----- nvinfo : EIATTR_KPARAM_INFO
	.align		4
.L_9:
        /*0008*/ 	.byte	0x04, 0x17
        /*000a*/ 	.short	(.L_11 - .L_10)
.L_10:
        /*000c*/ 	.word	0x00000000
        /*0010*/ 	.short	0x0004
        /*0012*/ 	.short	0x0020
        /*0014*/ 	.byte	0x00, 0xf0, 0x11, 0x00


	//----- nvinfo : EIATTR_KPARAM_INFO
	.align		4
.L_11:
        /*0018*/ 	.byte	0x04, 0x17
        /*001a*/ 	.short	(.L_13 - .L_12)
.L_12:
        /*001c*/ 	.word	0x00000000
        /*0020*/ 	.short	0x0003
        /*0022*/ 	.short	0x0018
        /*0024*/ 	.byte	0x00, 0xf4, 0x21, 0x00


	//----- nvinfo : EIATTR_KPARAM_INFO
	.align		4
.L_13:
        /*0028*/ 	.byte	0x04, 0x17
        /*002a*/ 	.short	(.L_15 - .L_14)
.L_14:
        /*002c*/ 	.word	0x00000000
        /*0030*/ 	.short	0x0002
        /*0032*/ 	.short	0x0010
        /*0034*/ 	.byte	0x00, 0xf4, 0x21, 0x00


	//----- nvinfo : EIATTR_KPARAM_INFO
	.align		4
.L_15:
        /*0038*/ 	.byte	0x04, 0x17
        /*003a*/ 	.short	(.L_17 - .L_16)
.L_16:
        /*003c*/ 	.word	0x00000000
        /*0040*/ 	.short	0x0001
        /*0042*/ 	.short	0x0008
        /*0044*/ 	.byte	0x00, 0xf4, 0x21, 0x00


	//----- nvinfo : EIATTR_KPARAM_INFO
	.align		4
.L_17:
        /*0048*/ 	.byte	0x04, 0x17
        /*004a*/ 	.short	(.L_19 - .L_18)
.L_18:
        /*004c*/ 	.word	0x00000000
        /*0050*/ 	.short	0x0000
        /*0052*/ 	.short	0x0000
        /*0054*/ 	.byte	0x00, 0xf4, 0x21, 0x00


	//----- nvinfo : EIATTR_SPARSE_MMA_MASK
	.align		4
.L_19:
        /*0058*/ 	.byte	0x03, 0x50
        /*005a*/ 	.short	0x0000


	//----- nvinfo : EIATTR_MAXREG_COUNT
	.align		4
        /*005c*/ 	.byte	0x03, 0x1b
        /*005e*/ 	.short	0x00ff


	//----- nvinfo : EIATTR_EXIT_INSTR_OFFSETS
	.align		4
        /*0060*/ 	.byte	0x04, 0x1c
        /*0062*/ 	.short	(.L_21 - .L_20)


	//   ....[0]....
.L_20:
        /*0064*/ 	.word	0x00000260


	//   ....[1]....
        /*0068*/ 	.word	0x00000280


	//----- nvinfo : EIATTR_REQNTID
	.align		4
.L_21:
        /*006c*/ 	.byte	0x04, 0x10
        /*006e*/ 	.short	(.L_23 - .L_22)
.L_22:
        /*0070*/ 	.word	0x00000080
        /*0074*/ 	.word	0x00000001
        /*0078*/ 	.word	0x00000001


	//----- nvinfo : EIATTR_CBANK_PARAM_SIZE
	.align		4
.L_23:
        /*007c*/ 	.byte	0x03, 0x19
        /*007e*/ 	.short	0x0024


	//----- nvinfo : EIATTR_PARAM_CBANK
	.align		4
        /*0080*/ 	.byte	0x04, 0x0a
        /*0082*/ 	.short	(.L_25 - .L_24)
	.align		4
.L_24:
        /*0084*/ 	.word	index@(.nv.constant0.triton_poi_fused_mul_4)
        /*0088*/ 	.short	0x0210
        /*008a*/ 	.short	0x0024


	//----- nvinfo : EIATTR_SW_WAR
	.align		4
.L_25:
        /*008c*/ 	.byte	0x04, 0x36
        /*008e*/ 	.short	(.L_27 - .L_26)
.L_26:
        /*0090*/ 	.word	0x00000008
.L_27:


//--------------------- .nv.callgraph             --------------------------
	.section	.nv.callgraph,"",@"SHT_CUDA_CALLGRAPH"
	.align	4
	.sectionentsize	8
	.align		4
        /*0000*/ 	.word	0x00000000
	.align		4
        /*0004*/ 	.word	0xffffffff
	.align		4
        /*0008*/ 	.word	0x00000000
	.align		4
        /*000c*/ 	.word	0xfffffffe
	.align		4
        /*0010*/ 	.word	0x00000000
	.align		4
        /*0014*/ 	.word	0xfffffffd
	.align		4
        /*0018*/ 	.word	0x00000000
	.align		4
        /*001c*/ 	.word	0xfffffffc


//--------------------- .text.triton_poi_fused_mul_4 --------------------------
	.section	.text.triton_poi_fused_mul_4,"ax",@progbits
	.align	128
        .global         triton_poi_fused_mul_4
        .type           triton_poi_fused_mul_4,@function
        .size           triton_poi_fused_mul_4,(.L_x_1 - triton_poi_fused_mul_4)
        .other          triton_poi_fused_mul_4,@"STO_CUDA_ENTRY STV_DEFAULT"
triton_poi_fused_mul_4:
.text.triton_poi_fused_mul_4:
[----:B------:R-:W0:Y:S02]  /*0000*/  LDC R1, c[0x0][0x28] ;  /* 0x00000a00ff017b82 */ /* 0x000e240000000800 */
[----:B------:R-:W1:Y:S01]  /*0010*/  S2R R0, SR_TID.X ;  /* 0x0000000000007919 */ /* 0x000e620000002100 */
[----:B------:R-:W2:Y:S01]  /*0020*/  LDC.64 R2, c[0x0][0x220] ;  /* 0x00008800ff027b82 */ /* 0x000ea20000000a00 */
[----:B------:R-:W-:Y:S01]  /*0030*/  ULDC.64 UR4, c[0x0][0x208] ;  /* 0x0000820000047ab9 */ /* 0x000fe20000000a00 */
[----:B------:R-:W3:Y:S06]  /*0040*/  S2R R11, SR_CTAID.X ;  /* 0x00000000000b7919 */ /* 0x000eec0000002500 */
[----:B------:R-:W4:Y:S08]  /*0050*/  LDC.64 R8, c[0x0][0x218] ;  /* 0x00008600ff087b82 */ /* 0x000f300000000a00 */
[----:B------:R-:W5:Y:S01]  /*0060*/  LDC.64 R4, c[0x0][0x210] ;  /* 0x00008400ff047b82 */ /* 0x000f620000000a00 */
[----:B-1----:R-:W-:Y:S01]  /*0070*/  IMAD.SHL.U32 R0, R0, 0x2, RZ ;  /* 0x0000000200007824 */ /* 0x002fe200078e00ff */
[----:B---3--:R-:W-:-:S04]  /*0080*/  SHF.R.S32.HI R6, RZ, 0x17, R11 ;  /* 0x00000017ff067819 */ /* 0x008fc8000001140b */
[----:B------:R-:W-:Y:S02]  /*0090*/  LOP3.LUT R0, R0, 0xfe, RZ, 0xc0, !PT ;  /* 0x000000fe00007812 */ /* 0x000fe400078ec0ff */
[----:B------:R-:W-:-:S03]  /*00a0*/  SGXT R6, R6, 0x1 ;  /* 0x000000010606781a */ /* 0x000fc60000000200 */
[----:B------:R-:W-:Y:S01]  /*00b0*/  IMAD R7, R11, 0x100, R0 ;  /* 0x000001000b077824 */ /* 0x000fe200078e0200 */
[----:B------:R-:W-:-:S03]  /*00c0*/  CS2R R16, SRZ ;  /* 0x0000000000107805 */ /* 0x000fc6000001ff00 */
[C---:B-----5:R-:W-:Y:S01]  /*00d0*/  IMAD.WIDE R4, R7.reuse, 0x4, R4 ;  /* 0x0000000407047825 */ /* 0x060fe200078e0204 */
[----:B------:R-:W-:Y:S02]  /*00e0*/  SHF.R.S32.HI R0, RZ, 0x1f, R7 ;  /* 0x0000001fff007819 */ /* 0x000fe40000011407 */
[-C--:B------:R-:W-:Y:S02]  /*00f0*/  LEA.HI R10, R6, R7.reuse, RZ, 0x6 ;  /* 0x00000007060a7211 */ /* 0x080fe400078f30ff */
[----:B------:R-:W-:Y:S02]  /*0100*/  LEA.HI R0, R0, R7, RZ, 0x4 ;  /* 0x0000000700007211 */ /* 0x000fe400078f20ff */
[----:B------:R-:W-:Y:S02]  /*0110*/  SHF.R.S32.HI R13, RZ, 0x6, R10 ;  /* 0x00000006ff0d7819 */ /* 0x000fe4000001140a */
[----:B------:R-:W-:Y:S02]  /*0120*/  LOP3.LUT R6, R0, 0xfffffff0, RZ, 0xc0, !PT ;  /* 0xfffffff000067812 */ /* 0x000fe400078ec0ff */
[----:B------:R-:W-:-:S02]  /*0130*/  ISETP.GE.AND P0, PT, R7, 0x100, PT ;  /* 0x000001000700780c */ /* 0x000fc40003f06270 */
[----:B------:R-:W-:Y:S01]  /*0140*/  SHF.R.S32.HI R11, RZ, 0x4, R0 ;  /* 0x00000004ff0b7819 */ /* 0x000fe20000011400 */
[----:B------:R-:W-:Y:S01]  /*0150*/  IMAD.IADD R6, R7, 0x1, -R6 ;  /* 0x0000000107067824 */ /* 0x000fe200078e0a06 */
[----:B------:R-:W-:-:S03]  /*0160*/  HFMA2.MMA R0, -RZ, RZ, 0, 0 ;  /* 0x00000000ff007435 */ /* 0x000fc600000001ff */
[----:B----4-:R-:W-:Y:S01]  /*0170*/  IMAD.WIDE R8, R11, 0x4, R8 ;  /* 0x000000040b087825 */ /* 0x010fe200078e0208 */
[----:B------:R-:W-:Y:S02]  /*0180*/  LEA R15, R13, R6, 0x4 ;  /* 0x000000060d0f7211 */ /* 0x000fe400078e20ff */
[----:B------:R-:W-:Y:S01]  /*0190*/  CS2R R12, SRZ ;  /* 0x00000000000c7805 */ /* 0x000fe2000001ff00 */
[----:B------:R-:W1:Y:S02]  /*01a0*/  LDC.64 R10, c[0x0][0x228] ;  /* 0x00008a00ff0a7b82 */ /* 0x000e640000000a00 */
[----:B--2---:R-:W-:Y:S01]  /*01b0*/  IMAD.WIDE R2, R15, 0x4, R2 ;  /* 0x000000040f027825 */ /* 0x004fe200078e0202 */
[----:B------:R-:W2:Y:S03]  /*01c0*/  @!P0 LDG.E.EL R0, desc[UR4][R8.64] ;  /* 0x0000000408008981 */ /* 0x000ea6000c2e1900 */
[----:B------:R-:W-:Y:S01]  /*01d0*/  IMAD.MOV.U32 R15, RZ, RZ, RZ ;  /* 0x000000ffff0f7224 */ /* 0x000fe200078e00ff */
[----:B------:R-:W2:Y:S04]  /*01e0*/  @!P0 LDG.E.64 R12, desc[UR4][R4.64] ;  /* 0x00000004040c8981 */ /* 0x000ea8000c1e1b00 */
[----:B------:R-:W3:Y:S04]  /*01f0*/  @!P0 LDG.E.EL.64 R16, desc[UR4][R2.64] ;  /* 0x0000000402108981 */ /* 0x000ee8000c2e1b00 */
[----:B------:R-:W4:Y:S01]  /*0200*/  @!P0 LDG.E.EL R15, desc[UR4][R8.64] ;  /* 0x00000004080f8981 */ /* 0x000f22000c2e1900 */
[----:B-1----:R-:W-:-:S04]  /*0210*/  IMAD.WIDE R6, R7, 0x4, R10 ;  /* 0x0000000407067825 */ /* 0x002fc800078e020a */
[----:B--2---:R-:W-:-:S04]  /*0220*/  FMUL R0, R0, R13 ;  /* 0x0000000d00007220 */ /* 0x004fc80000400000 */
[----:B---3--:R-:W-:Y:S01]  /*0230*/  FMUL R17, R0, R17 ;  /* 0x0000001100117220 */ /* 0x008fe20000400000 */
[----:B----4-:R-:W-:-:S04]  /*0240*/  FMUL R15, R15, R12 ;  /* 0x0000000c0f0f7220 */ /* 0x010fc80000400000 */
[----:B------:R-:W-:Y:S01]  /*0250*/  FMUL R16, R15, R16 ;  /* 0x000000100f107220 */ /* 0x000fe20000400000 */
[----:B------:R-:W-:Y:S06]  /*0260*/  @P0 EXIT ;  /* 0x000000000000094d */ /* 0x000fec0003800000 */
[----:B------:R-:W-:Y:S01]  /*0270*/  STG.E.64 desc[UR4][R6.64], R16 ;  /* 0x0000001006007986 */ /* 0x000fe2000c101b04 */
[----:B------:R-:W-:Y:S05]  /*0280*/  EXIT ;  /* 0x000000000000794d */ /* 0x000fea0003800000 */
.L_x_0:
[----:B------:R-:W-:-:S00]  /*0290*/  BRA `(.L_x_0) ;  /* 0xfffffffc00fc7947 */ /* 0x000fc0000383ffff */
[----:B------:R-:W-:-:S00]  /*02a0*/  NOP ;  /* 0x0000000000007918 */ /* 0x000fc00000000000 */
        /* <DEDUP_REMOVED lines=13> */
.L_x_1:


//--------------------- .nv.constant0.triton_poi_fused_mul_4 --------------------------
	.section	.nv.constant0.triton_poi_fused_mul_4,"a",@progbits
	.sectionflags	@""
	.align	4
.nv.constant0.triton_poi_fused_mul_4:
	.zero		564
